//
// Generated by NVIDIA NVVM Compiler
//
// Compiler Build ID: CL-36424714
// Cuda compilation tools, release 13.0, V13.0.88
// Based on NVVM 20.0.0
//

.version 9.0
.target sm_100
.address_size 64

	// .globl	_Z20access_offset_kernelP11IntSandwichi

.visible .entry _Z20access_offset_kernelP11IntSandwichi(
	.param .u64 .ptr .align 1 _Z20access_offset_kernelP11IntSandwichi_param_0,
	.param .u32 _Z20access_offset_kernelP11IntSandwichi_param_1
)
{


	ret;

}


// ===== COMPILED SASS (sm_100) =====

	.target	sm_100

	.elftype	@"ET_EXEC"


//--------------------- .note.nv.tkinfo           --------------------------
	.section	.note.nv.tkinfo,"",@"SHT_NOTE"
	.sectionflags	@"SHF_NOTE_NV_TKINFO"
	.tkinfo
        /*0018*/ 	.word	0x00000002
        /*0030*/ 	.string	""
        /*0030*/ 	.string	"ptxas"
        /*0030*/ 	.string	"Cuda compilation tools, release 13.0, V13.0.88"
        /*0030*/ 	.string	"Build cuda_13.0.r13.0/compiler.36424714_0"
        /*0030*/ 	.string	"-arch sm_100 -m 64 "



//--------------------- .note.nv.cuinfo           --------------------------
	.section	.note.nv.cuinfo,"",@"SHT_NOTE"
	.sectionflags	@"SHF_NOTE_NV_CUINFO"
        /*0018*/ 	.short	0x0002
        /*001a*/ 	.short	0x0064
        /*001c*/ 	.short	0x0082
	.zero		2


//--------------------- .nv.info                  --------------------------
	.section	.nv.info,"",@"SHT_CUDA_INFO"
	.align	4


	//----- nvinfo : EIATTR_REGCOUNT
	.align		4
        /*0000*/ 	.byte	0x04, 0x2f
        /*0002*/ 	.short	(.L_1 - .L_0)
	.align		4
.L_0:
        /*0004*/ 	.word	index@(_Z20access_offset_kernelP11IntSandwichi)
        /*0008*/ 	.word	0x00000004


	//----- nvinfo : EIATTR_FRAME_SIZE
	.align		4
.L_1:
        /*000c*/ 	.byte	0x04, 0x11
        /*000e*/ 	.short	(.L_3 - .L_2)
	.align		4
.L_2:
        /*0010*/ 	.word	index@(_Z20access_offset_kernelP11IntSandwichi)
        /*0014*/ 	.word	0x00000000


	//----- nvinfo : EIATTR_MIN_STACK_SIZE
	.align		4
.L_3:
        /*0018*/ 	.byte	0x04, 0x12
        /*001a*/ 	.short	(.L_5 - .L_4)
	.align		4
.L_4:
        /*001c*/ 	.word	index@(_Z20access_offset_kernelP11IntSandwichi)
        /*0020*/ 	.word	0x00000000
.L_5:


//--------------------- .nv.compat                --------------------------
	.section	.nv.compat,"",@"SHT_CUDA_COMPAT_INFO"
	.align	4
        /*0000*/ 	.byte	0x02, 0x09, 0x00, 0x00, 0x02, 0x02, 0x01, 0x00, 0x02, 0x05, 0x05, 0x00, 0x03, 0x07, 0x01, 0x01
        /*0010*/ 	.byte	0x02, 0x03, 0x00, 0x00, 0x02, 0x06, 0x01, 0x00, 0x04, 0x0b, 0x08, 0x00, 0x09, 0x00, 0x00, 0x00
        /*0020*/ 	.byte	0x00, 0x00, 0x00, 0x00


//--------------------- .nv.info._Z20access_offset_kernelP11IntSandwichi --------------------------
	.section	.nv.info._Z20access_offset_kernelP11IntSandwichi,"",@"SHT_CUDA_INFO"
	.sectionflags	@""
	.align	4


	//----- nvinfo : EIATTR_CUDA_API_VERSION
	.align		4
        /*0000*/ 	.byte	0x04, 0x37
        /*0002*/ 	.short	(.L_7 - .L_6)
.L_6:
        /*0004*/ 	.word	0x00000082


	//----- nvinfo : EIATTR_KPARAM_INFO
	.align		4
.L_7:
        /*0008*/ 	.byte	0x04, 0x17
        /*000a*/ 	.short	(.L_9 - .L_8)
.L_8:
        /*000c*/ 	.word	0x00000000
        /*0010*/ 	.short	0x0001
        /*0012*/ 	.short	0x0008
        /*0014*/ 	.byte	0x00, 0xf0, 0x11, 0x00


	//----- nvinfo : EIATTR_KPARAM_INFO
	.align		4
.L_9:
        /*0018*/ 	.byte	0x04, 0x17
        /*001a*/ 	.short	(.L_11 - .L_10)
.L_10:
        /*001c*/ 	.word	0x00000000
        /*0020*/ 	.short	0x0000
        /*0022*/ 	.short	0x0000
        /*0024*/ 	.byte	0x00, 0xf5, 0x21, 0x00


	//----- nvinfo : EIATTR_SPARSE_MMA_MASK
	.align		4
.L_11:
        /*0028*/ 	.byte	0x03, 0x50
        /*002a*/ 	.short	0x0000


	//----- nvinfo : EIATTR_MAXREG_COUNT
	.align		4
        /*002c*/ 	.byte	0x03, 0x1b
        /*002e*/ 	.short	0x00ff


	//----- nvinfo : EIATTR_MERCURY_ISA_VERSION
	.align		4
        /*0030*/ 	.byte	0x03, 0x5f
        /*0032*/ 	.short	0x0101


	//----- nvinfo : EIATTR_VRC_CTA_INIT_COUNT
	.align		4
        /*0034*/ 	.byte	0x02, 0x4a
	.zero		1
	.zero		1


	//----- nvinfo : EIATTR_EXIT_INSTR_OFFSETS
	.align		4
        /*0038*/ 	.byte	0x04, 0x1c
        /*003a*/ 	.short	(.L_13 - .L_12)


	//   ....[0]....
.L_12:
        /*003c*/ 	.word	0x00000010


	//----- nvinfo : EIATTR_CBANK_PARAM_SIZE
	.align		4
.L_13:
        /*0040*/ 	.byte	0x03, 0x19
        /*0042*/ 	.short	0x000c


	//----- nvinfo : EIATTR_PARAM_CBANK
	.align		4
        /*0044*/ 	.byte	0x04, 0x0a
        /*0046*/ 	.short	(.L_15 - .L_14)
	.align		4
.L_14:
        /*0048*/ 	.word	index@(.nv.constant0._Z20access_offset_kernelP11IntSandwichi)
        /*004c*/ 	.short	0x0380
        /*004e*/ 	.short	0x000c


	//----- nvinfo : EIATTR_SW_WAR
	.align		4
.L_15:
        /*0050*/ 	.byte	0x04, 0x36
        /*0052*/ 	.short	(.L_17 - .L_16)
.L_16:
        /*0054*/ 	.word	0x00000008
.L_17:


//--------------------- .nv.callgraph             --------------------------
	.section	.nv.callgraph,"",@"SHT_CUDA_CALLGRAPH"
	.align	4
	.sectionentsize	8
	.align		4
        /*0000*/ 	.word	0x00000000
	.align		4
        /*0004*/ 	.word	0xffffffff
	.align		4
        /*0008*/ 	.word	0x00000000
	.align		4
        /*000c*/ 	.word	0xfffffffe
	.align		4
        /*0010*/ 	.word	0x00000000
	.align		4
        /*0014*/ 	.word	0xfffffffd
	.align		4
        /*0018*/ 	.word	0x00000000
	.align		4
        /*001c*/ 	.word	0xfffffffc


//--------------------- .text._Z20access_offset_kernelP11IntSandwichi --------------------------
	.section	.text._Z20access_offset_kernelP11IntSandwichi,"ax",@progbits
	.align	128
        .global         _Z20access_offset_kernelP11IntSandwichi
        .type           _Z20access_offset_kernelP11IntSandwichi,@function
        .size           _Z20access_offset_kernelP11IntSandwichi,(.L_x_1 - _Z20access_offset_kernelP11IntSandwichi)
        .other          _Z20access_offset_kernelP11IntSandwichi,@"STO_CUDA_ENTRY STV_DEFAULT"
_Z20access_offset_kernelP11IntSandwichi:
.text._Z20access_offset_kernelP11IntSandwichi:
[----:B------:R-:W-:Y:S01]  /*0000*/  LDC R1, c[0x0][0x37c] ;  /* 0x0000df00ff017b82 */ /* 0x000fe20000000800 */
[----:B------:R-:W-:Y:S05]  /*0010*/  EXIT ;  /* 0x000000000000794d */ /* 0x000fea0003800000 */
.L_x_0:
[----:B------:R-:W-:-:S00]  /*0020*/  BRA `(.L_x_0) ;  /* 0xfffffffc00fc7947 */ /* 0x000fc0000383ffff */
[----:B------:R-:W-:-:S00]  /*0030*/  NOP ;  /* 0x0000000000007918 */ /* 0x000fc00000000000 */
        /* <DEDUP_REMOVED lines=12> */
.L_x_1:


//--------------------- .nv.shared.reserved.0     --------------------------
	.section	.nv.shared.reserved.0,"aw",@nobits
	.weak		__nv_reservedSMEM_offset_0_alias
	.size		__nv_reservedSMEM_offset_0_alias, 0, 64
	.other		__nv_reservedSMEM_offset_0_alias,@"STO_CUDA_RESERVED_SHARED STV_DEFAULT"
__nv_reservedSMEM_offset_0_alias:
	.zero		0
	.zero		64


//--------------------- .nv.constant0._Z20access_offset_kernelP11IntSandwichi --------------------------
	.section	.nv.constant0._Z20access_offset_kernelP11IntSandwichi,"a",@progbits
	.sectionflags	@""
	.align	4
.nv.constant0._Z20access_offset_kernelP11IntSandwichi:
	.zero		908


//--------------------- SYMBOLS --------------------------

	.type		.nv.reservedSmem.offset0,@object
	.size		.nv.reservedSmem.offset0,0x4
